	.headerflags	@"EF_CUDA_TEXMODE_UNIFIED EF_CUDA_64BIT_ADDRESS EF_CUDA_SM89 EF_CUDA_VIRTUAL_SM(EF_CUDA_SM89)"
	.elftype	@"ET_EXEC"


//--------------------- .nv.info                  --------------------------
	.section	.nv.info,"",@"SHT_CUDA_INFO"
	.align	4


	//----- nvinfo : EIATTR_REGCOUNT
	.align		4
        /*0000*/ 	.byte	0x04, 0x2f
        /*0002*/ 	.short	(.L_1 - .L_0)
	.align		4
.L_0:
        /*0004*/ 	.word	index@(triton_per_fused_add_mul_pow_reciprocal_select_sum_unsqueeze_17)
        /*0008*/ 	.word	0x00000012


	//----- nvinfo : EIATTR_FRAME_SIZE
	.align		4
.L_1:
        /*000c*/ 	.byte	0x04, 0x11
        /*000e*/ 	.short	(.L_3 - .L_2)
	.align		4
.L_2:
        /*0010*/ 	.word	index@(triton_per_fused_add_mul_pow_reciprocal_select_sum_unsqueeze_17)
        /*0014*/ 	.word	0x00000000


	//----- nvinfo : EIATTR_MIN_STACK_SIZE
	.align		4
.L_3:
        /*0018*/ 	.byte	0x04, 0x12
        /*001a*/ 	.short	(.L_5 - .L_4)
	.align		4
.L_4:
        /*001c*/ 	.word	index@(triton_per_fused_add_mul_pow_reciprocal_select_sum_unsqueeze_17)
        /*0020*/ 	.word	0x00000000
.L_5:


//--------------------- .nv.info.triton_per_fused_add_mul_pow_reciprocal_select_sum_unsqueeze_17 --------------------------
	.section	.nv.info.triton_per_fused_add_mul_pow_reciprocal_select_sum_unsqueeze_17,"",@"SHT_CUDA_INFO"
	.sectionflags	@""
	.align	4


	//----- nvinfo : EIATTR_CUDA_API_VERSION
	.align		4
        /*0000*/ 	.byte	0x04, 0x37
        /*0002*/ 	.short	(.L_7 - .L_6)
.L_6:
        /*0004*/ 	.word	0x00000080


	//----- nvinfo : EIATTR_PARAM_CBANK
	.align		4
.L_7:
        /*0008*/ 	.byte	0x04, 0x0a
        /*000a*/ 	.short	(.L_9 - .L_8)
	.align		4
.L_8:
        /*000c*/ 	.word	index@(.nv.constant0.triton_per_fused_add_mul_pow_reciprocal_select_sum_unsqueeze_17)
        /*0010*/ 	.short	0x0160
        /*0012*/ 	.short	0x0028


	//----- nvinfo : EIATTR_CBANK_PARAM_SIZE
	.align		4
.L_9:
        /*0014*/ 	.byte	0x03, 0x19
        /*0016*/ 	.short	0x0028


	//----- nvinfo : EIATTR_KPARAM_INFO
	.align		4
        /*0018*/ 	.byte	0x04, 0x17
        /*001a*/ 	.short	(.L_11 - .L_10)
.L_10:
        /*001c*/ 	.word	0x00000000
        /*0020*/ 	.short	0x0004
        /*0022*/ 	.short	0x0020
        /*0024*/ 	.byte	0x00, 0xf4, 0x21, 0x00


	//----- nvinfo : EIATTR_KPARAM_INFO
	.align		4
.L_11:
        /*0028*/ 	.byte	0x04, 0x17
        /*002a*/ 	.short	(.L_13 - .L_12)
.L_12:
        /*002c*/ 	.word	0x00000000
        /*0030*/ 	.short	0x0003
        /*0032*/ 	.short	0x0018
        /*0034*/ 	.byte	0x00, 0xf0, 0x11, 0x00


	//----- nvinfo : EIATTR_KPARAM_INFO
	.align		4
.L_13:
        /*0038*/ 	.byte	0x04, 0x17
        /*003a*/ 	.short	(.L_15 - .L_14)
.L_14:
        /*003c*/ 	.word	0x00000000
        /*0040*/ 	.short	0x0002
        /*0042*/ 	.short	0x0010
        /*0044*/ 	.byte	0x00, 0xf4, 0x21, 0x00


	//----- nvinfo : EIATTR_KPARAM_INFO
	.align		4
.L_15:
        /*0048*/ 	.byte	0x04, 0x17
        /*004a*/ 	.short	(.L_17 - .L_16)
.L_16:
        /*004c*/ 	.word	0x00000000
        /*0050*/ 	.short	0x0001
        /*0052*/ 	.short	0x0008
        /*0054*/ 	.byte	0x00, 0xf4, 0x21, 0x00


	//----- nvinfo : EIATTR_KPARAM_INFO
	.align		4
.L_17:
        /*0058*/ 	.byte	0x04, 0x17
        /*005a*/ 	.short	(.L_19 - .L_18)
.L_18:
        /*005c*/ 	.word	0x00000000
        /*0060*/ 	.short	0x0000
        /*0062*/ 	.short	0x0000
        /*0064*/ 	.byte	0x00, 0xf4, 0x21, 0x00


	//----- nvinfo : EIATTR_MAXREG_COUNT
	.align		4
.L_19:
        /*0068*/ 	.byte	0x03, 0x1b
        /*006a*/ 	.short	0x00ff


	//----- nvinfo : EIATTR_COOP_GROUP_MASK_REGIDS
	.align		4
        /*006c*/ 	.byte	0x04, 0x29
        /*006e*/ 	.short	(.L_21 - .L_20)


	//   ....[0]....
.L_20:
        /*0070*/ 	.word	0xffffffff


	//   ....[1]....
        /*0074*/ 	.word	0xffffffff


	//   ....[2]....
        /*0078*/ 	.word	0xffffffff


	//   ....[3]....
        /*007c*/ 	.word	0xffffffff


	//   ....[4]....
        /*0080*/ 	.word	0xffffffff


	//   ....[5]....
        /*0084*/ 	.word	0xffffffff


	//----- nvinfo : EIATTR_COOP_GROUP_INSTR_OFFSETS
	.align		4
.L_21:
        /*0088*/ 	.byte	0x04, 0x28
        /*008a*/ 	.short	(.L_23 - .L_22)


	//   ....[0]....
.L_22:
        /*008c*/ 	.word	0x000000c0


	//   ....[1]....
        /*0090*/ 	.word	0x000000f0


	//   ....[2]....
        /*0094*/ 	.word	0x00000110


	//   ....[3]....
        /*0098*/ 	.word	0x00000130


	//   ....[4]....
        /*009c*/ 	.word	0x00000150


	//   ....[5]....
        /*00a0*/ 	.word	0x000001d0


	//----- nvinfo : EIATTR_EXIT_INSTR_OFFSETS
	.align		4
.L_23:
        /*00a4*/ 	.byte	0x04, 0x1c
        /*00a6*/ 	.short	(.L_25 - .L_24)


	//   ....[0]....
.L_24:
        /*00a8*/ 	.word	0x00000340


	//----- nvinfo : EIATTR_REQNTID
	.align		4
.L_25:
        /*00ac*/ 	.byte	0x04, 0x10
        /*00ae*/ 	.short	(.L_27 - .L_26)
.L_26:
        /*00b0*/ 	.word	0x00000040
        /*00b4*/ 	.word	0x00000001
        /*00b8*/ 	.word	0x00000001
.L_27:


//--------------------- .nv.callgraph             --------------------------
	.section	.nv.callgraph,"",@"SHT_CUDA_CALLGRAPH"
	.align	4
	.sectionentsize	8
	.align		4
        /*0000*/ 	.word	0x00000000
	.align		4
        /*0004*/ 	.word	0xffffffff
	.align		4
        /*0008*/ 	.word	0x00000000
	.align		4
        /*000c*/ 	.word	0xfffffffe
	.align		4
        /*0010*/ 	.word	0x00000000
	.align		4
        /*0014*/ 	.word	0xfffffffd
	.align		4
        /*0018*/ 	.word	0x00000000
	.align		4
        /*001c*/ 	.word	0xfffffffc


//--------------------- .nv.rel.action            --------------------------
	.section	.nv.rel.action,"",@"SHT_CUDA_RELOCINFO"
	.align	8
	.sectionentsize	8
        /*0000*/ 	.byte	0x73, 0x00, 0x00, 0x00, 0x00, 0x00, 0x00, 0x00, 0x00, 0x00, 0x00, 0x11, 0x25, 0x00, 0x05, 0x36


//--------------------- .nv.constant0.triton_per_fused_add_mul_pow_reciprocal_select_sum_unsqueeze_17 --------------------------
	.section	.nv.constant0.triton_per_fused_add_mul_pow_reciprocal_select_sum_unsqueeze_17,"a",@progbits
	.sectionflags	@""
	.align	4
.nv.constant0.triton_per_fused_add_mul_pow_reciprocal_select_sum_unsqueeze_17:
	.zero		392


//--------------------- .text.triton_per_fused_add_mul_pow_reciprocal_select_sum_unsqueeze_17 --------------------------
	.section	.text.triton_per_fused_add_mul_pow_reciprocal_select_sum_unsqueeze_17,"ax",@progbits
	.sectionflags	@"SHF_BARRIERS=1"
	.sectioninfo	@"SHI_REGISTERS=18"
	.align	128
        .global         triton_per_fused_add_mul_pow_reciprocal_select_sum_unsqueeze_17
        .type           triton_per_fused_add_mul_pow_reciprocal_select_sum_unsqueeze_17,@function
        .size           triton_per_fused_add_mul_pow_reciprocal_select_sum_unsqueeze_17,(.L_x_1 - triton_per_fused_add_mul_pow_reciprocal_select_sum_unsqueeze_17)
        .other          triton_per_fused_add_mul_pow_reciprocal_select_sum_unsqueeze_17,@"STO_CUDA_ENTRY STV_DEFAULT"
triton_per_fused_add_mul_pow_reciprocal_select_sum_unsqueeze_17:
.text.triton_per_fused_add_mul_pow_reciprocal_select_sum_unsqueeze_17:
[----:B------:R-:W-:Y:S02]  /*0000*/  MOV R1, c[0x0][0x28] ;  /* 0x00000a0000017a02 */ /* 0x000fe40000000f00 */
[----:B------:R-:W0:Y:S01]  /*0010*/  S2R R13, SR_TID.X ;  /* 0x00000000000d7919 */ /* 0x000e220000002100 */
[----:B------:R-:W-:Y:S01]  /*0020*/  MOV R15, 0x4 ;  /* 0x00000004000f7802 */ /* 0x000fe20000000f00 */
[----:B------:R-:W-:Y:S01]  /*0030*/  ULDC.64 UR4, c[0x0][0x118] ;  /* 0x0000460000047ab9 */ /* 0x000fe20000000a00 */
[----:B0-----:R-:W-:-:S05]  /*0040*/  LOP3.LUT R4, R13, 0x3f, RZ, 0xc0, !PT ;  /* 0x0000003f0d047812 */ /* 0x001fca00078ec0ff */
[----:B------:R-:W-:-:S05]  /*0050*/  IMAD.WIDE.U32 R2, R4, R15, c[0x0][0x168] ;  /* 0x00005a0004027625 */ /* 0x000fca00078e000f */
[----:B------:R0:W2:Y:S01]  /*0060*/  LDG.E R0, [R2.64+0xb00] ;  /* 0x000b000402007981 */ /* 0x0000a2000c1e1900 */
[C---:B------:R-:W-:Y:S02]  /*0070*/  LOP3.LUT P0, RZ, R13.reuse, 0x1f, RZ, 0xc0, !PT ;  /* 0x0000001f0dff7812 */ /* 0x040fe4000780c0ff */
[----:B------:R-:W-:Y:S02]  /*0080*/  ISETP.GE.AND P1, PT, R13, 0x2, PT ;  /* 0x000000020d00780c */ /* 0x000fe40003f26270 */
[----:B0-----:R-:W-:-:S04]  /*0090*/  SHF.R.U32.HI R2, RZ, 0x3, R13 ;  /* 0x00000003ff027819 */ /* 0x001fc8000001160d */
[----:B------:R-:W-:Y:S01]  /*00a0*/  LOP3.LUT R3, R2, 0x4, RZ, 0xc0, !PT ;  /* 0x0000000402037812 */ /* 0x000fe200078ec0ff */
[----:B--2---:R-:W-:-:S06]  /*00b0*/  FMUL R5, R0, R0 ;  /* 0x0000000000057220 */ /* 0x004fcc0000400000 */
[----:B------:R-:W0:Y:S02]  /*00c0*/  SHFL.BFLY PT, R5, R5, 0x10, 0x1f ;  /* 0x0e001f0005057f89 */ /* 0x000e2400000e0000 */
[----:B0-----:R-:W-:Y:S01]  /*00d0*/  FFMA R6, R0, R0, R5 ;  /* 0x0000000000067223 */ /* 0x001fe20000000005 */
[----:B------:R-:W-:-:S04]  /*00e0*/  LOP3.LUT R5, R13, 0x1, RZ, 0xc0, !PT ;  /* 0x000000010d057812 */ /* 0x000fc800078ec0ff */
[----:B------:R-:W0:Y:S02]  /*00f0*/  SHFL.BFLY PT, R7, R6, 0x8, 0x1f ;  /* 0x0d001f0006077f89 */ /* 0x000e2400000e0000 */
[----:B0-----:R-:W-:-:S05]  /*0100*/  FADD R7, R6, R7 ;  /* 0x0000000706077221 */ /* 0x001fca0000000000 */
[----:B------:R-:W0:Y:S02]  /*0110*/  SHFL.BFLY PT, R8, R7, 0x4, 0x1f ;  /* 0x0c801f0007087f89 */ /* 0x000e2400000e0000 */
[----:B0-----:R-:W-:-:S05]  /*0120*/  FADD R8, R7, R8 ;  /* 0x0000000807087221 */ /* 0x001fca0000000000 */
[----:B------:R-:W0:Y:S02]  /*0130*/  SHFL.BFLY PT, R9, R8, 0x2, 0x1f ;  /* 0x0c401f0008097f89 */ /* 0x000e2400000e0000 */
[----:B0-----:R-:W-:-:S05]  /*0140*/  FADD R9, R8, R9 ;  /* 0x0000000908097221 */ /* 0x001fca0000000000 */
[----:B------:R-:W0:Y:S02]  /*0150*/  SHFL.BFLY PT, R10, R9, 0x1, 0x1f ;  /* 0x0c201f00090a7f89 */ /* 0x000e2400000e0000 */
[----:B0-----:R-:W-:-:S05]  /*0160*/  FADD R10, R9, R10 ;  /* 0x0000000a090a7221 */ /* 0x001fca0000000000 */
[----:B------:R0:W-:Y:S04]  /*0170*/  @!P0 STS [R3], R10 ;  /* 0x0000000a03008388 */ /* 0x0001e80000000800 */
[----:B------:R-:W-:Y:S01]  /*0180*/  BAR.SYNC.DEFER_BLOCKING 0x0 ;  /* 0x0000000000007b1d */ /* 0x000fe20000010000 */
[----:B------:R-:W-:-:S04]  /*0190*/  ISETP.NE.U32.AND P0, PT, R5, 0x1, PT ;  /* 0x000000010500780c */ /* 0x000fc80003f05070 */
[----:B------:R-:W-:Y:S02]  /*01a0*/  ISETP.LT.AND P0, PT, R13, 0x2, P0 ;  /* 0x000000020d00780c */ /* 0x000fe40000701270 */
[----:B0-----:R-:W-:Y:S01]  /*01b0*/  MOV R3, 0x3e800000 ;  /* 0x3e80000000037802 */ /* 0x001fe20000000f00 */
[----:B------:R-:W0:Y:S04]  /*01c0*/  @!P1 LDS R11, [R13.X4] ;  /* 0x000000000d0b9984 */ /* 0x000e280000004800 */
[----:B0-----:R-:W0:Y:S02]  /*01d0*/  SHFL.BFLY PT, R2, R11, 0x1, 0x1f ;  /* 0x0c201f000b027f89 */ /* 0x001e2400000e0000 */
[----:B0-----:R-:W-:-:S05]  /*01e0*/  FADD R2, R11, R2 ;  /* 0x000000020b027221 */ /* 0x001fca0000000000 */
[----:B------:R-:W-:Y:S04]  /*01f0*/  @P0 STS [R13.X4], R2 ;  /* 0x000000020d000388 */ /* 0x000fe80000004800 */
[----:B------:R-:W-:Y:S06]  /*0200*/  BAR.SYNC.DEFER_BLOCKING 0x0 ;  /* 0x0000000000007b1d */ /* 0x000fec0000010000 */
[----:B------:R-:W0:Y:S02]  /*0210*/  LDS R5, [RZ] ;  /* 0x00000000ff057984 */ /* 0x000e240000000800 */
[----:B0-----:R-:W-:-:S02]  /*0220*/  FADD R6, R5, 9.9999999392252902908e-09 ;  /* 0x322bcc7705067421 */ /* 0x001fc40000000000 */
[----:B------:R-:W-:Y:S03]  /*0230*/  BAR.SYNC.DEFER_BLOCKING 0x0 ;  /* 0x0000000000007b1d */ /* 0x000fe60000010000 */
[C---:B------:R-:W-:Y:S02]  /*0240*/  FSETP.GT.AND P1, PT, |R6|.reuse, 8.50705917302346158658e+37, PT ;  /* 0x7e8000000600780b */ /* 0x040fe40003f24200 */
[----:B------:R-:W-:Y:S02]  /*0250*/  FSETP.GEU.AND P0, PT, |R6|, 1.175494350822287508e-38, PT ;  /* 0x008000000600780b */ /* 0x000fe40003f0e200 */
[----:B------:R-:W-:-:S09]  /*0260*/  FSEL R3, R3, 1, P1 ;  /* 0x3f80000003037808 */ /* 0x000fd20000800000 */
[----:B------:R-:W-:Y:S01]  /*0270*/  @P1 FMUL R6, R6, 0.25 ;  /* 0x3e80000006061820 */ /* 0x000fe20000400000 */
[C---:B------:R-:W-:Y:S01]  /*0280*/  ISETP.NE.AND P1, PT, R4.reuse, RZ, PT ;  /* 0x000000ff0400720c */ /* 0x040fe20003f25270 */
[----:B------:R-:W-:Y:S01]  /*0290*/  @!P0 FMUL R3, R3, 16777216 ;  /* 0x4b80000003038820 */ /* 0x000fe20000400000 */
[----:B------:R-:W-:Y:S01]  /*02a0*/  IMAD.WIDE.U32 R4, R4, R15, c[0x0][0x170] ;  /* 0x00005c0004047625 */ /* 0x000fe200078e000f */
[----:B------:R-:W-:-:S06]  /*02b0*/  @!P0 FMUL R6, R6, 16777216 ;  /* 0x4b80000006068820 */ /* 0x000fcc0000400000 */
[----:B------:R-:W0:Y:S04]  /*02c0*/  MUFU.RCP R6, R6 ;  /* 0x0000000600067308 */ /* 0x000e280000001000 */
[----:B------:R-:W-:Y:S01]  /*02d0*/  @!P1 MOV R2, c[0x0][0x160] ;  /* 0x0000580000029a02 */ /* 0x000fe20000000f00 */
[----:B0-----:R-:W-:Y:S01]  /*02e0*/  FMUL R7, R6, R3 ;  /* 0x0000000306077220 */ /* 0x001fe20000400000 */
[----:B------:R-:W-:-:S03]  /*02f0*/  @!P1 MOV R3, c[0x0][0x164] ;  /* 0x0000590000039a02 */ /* 0x000fc60000000f00 */
[----:B------:R-:W-:Y:S02]  /*0300*/  FADD R9, R7, R7 ;  /* 0x0000000707097221 */ /* 0x000fe40000000000 */
[----:B------:R-:W-:Y:S02]  /*0310*/  @!P1 STG.E [R2.64], R7 ;  /* 0x0000000702009986 */ /* 0x000fe4000c101904 */
[----:B------:R-:W-:-:S05]  /*0320*/  FMUL R9, R0, R9 ;  /* 0x0000000900097220 */ /* 0x000fca0000400000 */
[----:B------:R-:W-:Y:S01]  /*0330*/  STG.E [R4.64], R9 ;  /* 0x0000000904007986 */ /* 0x000fe2000c101904 */
[----:B------:R-:W-:Y:S05]  /*0340*/  EXIT ;  /* 0x000000000000794d */ /* 0x000fea0003800000 */
.L_x_0:
[----:B------:R-:W-:-:S00]  /*0350*/  BRA `(.L_x_0) ;  /* 0xfffffff000007947 */ /* 0x000fc0000383ffff */
[----:B------:R-:W-:-:S00]  /*0360*/  NOP ;  /* 0x0000000000007918 */ /* 0x000fc00000000000 */
        /* <DEDUP_REMOVED lines=9> */
.L_x_1:


//--------------------- .nv.shared.triton_per_fused_add_mul_pow_reciprocal_select_sum_unsqueeze_17 --------------------------
	.section	.nv.shared.triton_per_fused_add_mul_pow_reciprocal_select_sum_unsqueeze_17,"aw",@nobits
	.sectionflags	@""
	.align	16
